//
// Generated by NVIDIA NVVM Compiler
//
// Compiler Build ID: CL-36424714
// Cuda compilation tools, release 13.0, V13.0.88
// Based on NVVM 20.0.0
//

.version 9.0
.target sm_100
.address_size 64

	// .globl	_Z7nextGenPbi

.visible .entry _Z7nextGenPbi(
	.param .u64 .ptr .align 1 _Z7nextGenPbi_param_0,
	.param .u32 _Z7nextGenPbi_param_1
)
{
	.reg .pred 	%p<8>;
	.reg .b16 	%rs<3>;
	.reg .b32 	%r<38>;
	.reg .b64 	%rd<23>;

	ld.param.u64 	%rd2, [_Z7nextGenPbi_param_0];
	ld.param.u32 	%r6, [_Z7nextGenPbi_param_1];
	cvta.to.global.u64 	%rd1, %rd2;
	mov.u32 	%r7, %tid.y;
	mov.u32 	%r8, %ntid.y;
	mad.lo.s32 	%r9, %r8, 882, %r7;
	mov.u32 	%r10, %tid.x;
	mov.u32 	%r11, %ntid.x;
	mad.lo.s32 	%r1, %r11, 882, %r10;
	mul.lo.s32 	%r2, %r6, 777924;
	mul.lo.s32 	%r3, %r9, 882;
	add.s32 	%r12, %r3, %r1;
	add.s32 	%r13, %r12, %r2;
	add.s32 	%r4, %r13, -778806;
	cvt.u64.u32 	%rd3, %r4;
	add.s64 	%rd4, %rd1, %rd3;
	ld.global.s8 	%r14, [%rd4];
	add.s32 	%r15, %r13, -777042;
	cvt.u64.u32 	%rd5, %r15;
	add.s64 	%rd6, %rd1, %rd5;
	ld.global.s8 	%r16, [%rd6];
	add.s32 	%r17, %r16, %r14;
	add.s32 	%r18, %r13, -777925;
	cvt.u64.u32 	%rd7, %r18;
	add.s64 	%rd8, %rd1, %rd7;
	ld.global.s8 	%r19, [%rd8];
	add.s32 	%r20, %r17, %r19;
	add.s32 	%r21, %r13, -777923;
	cvt.u64.u32 	%rd9, %r21;
	add.s64 	%rd10, %rd1, %rd9;
	ld.global.s8 	%r22, [%rd10];
	add.s32 	%r23, %r20, %r22;
	add.s32 	%r24, %r13, -778807;
	cvt.u64.u32 	%rd11, %r24;
	add.s64 	%rd12, %rd1, %rd11;
	ld.global.s8 	%r25, [%rd12];
	add.s32 	%r26, %r23, %r25;
	add.s32 	%r27, %r13, -777043;
	cvt.u64.u32 	%rd13, %r27;
	add.s64 	%rd14, %rd1, %rd13;
	ld.global.s8 	%r28, [%rd14];
	add.s32 	%r29, %r26, %r28;
	add.s32 	%r30, %r13, -778805;
	cvt.u64.u32 	%rd15, %r30;
	add.s64 	%rd16, %rd1, %rd15;
	ld.global.s8 	%r31, [%rd16];
	add.s32 	%r32, %r29, %r31;
	add.s32 	%r33, %r13, -777041;
	cvt.u64.u32 	%rd17, %r33;
	add.s64 	%rd18, %rd1, %rd17;
	ld.global.s8 	%r34, [%rd18];
	add.s32 	%r5, %r32, %r34;
	mov.pred 	%p7, -1;
	setp.eq.s32 	%p4, %r5, 3;
	@%p4 bra 	$L__BB0_4;
	setp.ne.s32 	%p5, %r5, 2;
	@%p5 bra 	$L__BB0_3;
	add.s32 	%r35, %r4, 882;
	cvt.u64.u32 	%rd19, %r35;
	add.s64 	%rd20, %rd1, %rd19;
	ld.global.u8 	%rs1, [%rd20];
	setp.ne.s16 	%p7, %rs1, 0;
	bra.uni 	$L__BB0_4;
$L__BB0_3:
	mov.pred 	%p7, 0;
$L__BB0_4:
	selp.u16 	%rs2, 1, 0, %p7;
	add.s32 	%r36, %r1, %r3;
	add.s32 	%r37, %r36, %r2;
	cvt.u64.u32 	%rd21, %r37;
	add.s64 	%rd22, %rd1, %rd21;
	st.global.u8 	[%rd22], %rs2;
	ret;

}


// ===== COMPILED SASS (sm_100) =====

	.target	sm_100

	.elftype	@"ET_EXEC"


//--------------------- .note.nv.tkinfo           --------------------------
	.section	.note.nv.tkinfo,"",@"SHT_NOTE"
	.sectionflags	@"SHF_NOTE_NV_TKINFO"
	.tkinfo
        /*0018*/ 	.word	0x00000002
        /*0030*/ 	.string	""
        /*0030*/ 	.string	"ptxas"
        /*0030*/ 	.string	"Cuda compilation tools, release 13.0, V13.0.88"
        /*0030*/ 	.string	"Build cuda_13.0.r13.0/compiler.36424714_0"
        /*0030*/ 	.string	"-arch sm_100 -m 64 "



//--------------------- .note.nv.cuinfo           --------------------------
	.section	.note.nv.cuinfo,"",@"SHT_NOTE"
	.sectionflags	@"SHF_NOTE_NV_CUINFO"
        /*0018*/ 	.short	0x0002
        /*001a*/ 	.short	0x0064
        /*001c*/ 	.short	0x0082
	.zero		2


//--------------------- .nv.info                  --------------------------
	.section	.nv.info,"",@"SHT_CUDA_INFO"
	.align	4


	//----- nvinfo : EIATTR_REGCOUNT
	.align		4
        /*0000*/ 	.byte	0x04, 0x2f
        /*0002*/ 	.short	(.L_1 - .L_0)
	.align		4
.L_0:
        /*0004*/ 	.word	index@(_Z7nextGenPbi)
        /*0008*/ 	.word	0x00000013


	//----- nvinfo : EIATTR_FRAME_SIZE
	.align		4
.L_1:
        /*000c*/ 	.byte	0x04, 0x11
        /*000e*/ 	.short	(.L_3 - .L_2)
	.align		4
.L_2:
        /*0010*/ 	.word	index@(_Z7nextGenPbi)
        /*0014*/ 	.word	0x00000000


	//----- nvinfo : EIATTR_MIN_STACK_SIZE
	.align		4
.L_3:
        /*0018*/ 	.byte	0x04, 0x12
        /*001a*/ 	.short	(.L_5 - .L_4)
	.align		4
.L_4:
        /*001c*/ 	.word	index@(_Z7nextGenPbi)
        /*0020*/ 	.word	0x00000000
.L_5:


//--------------------- .nv.compat                --------------------------
	.section	.nv.compat,"",@"SHT_CUDA_COMPAT_INFO"
	.align	4
        /*0000*/ 	.byte	0x02, 0x09, 0x00, 0x00, 0x02, 0x02, 0x01, 0x00, 0x02, 0x05, 0x05, 0x00, 0x03, 0x07, 0x01, 0x01
        /*0010*/ 	.byte	0x02, 0x03, 0x00, 0x00, 0x02, 0x06, 0x01, 0x00, 0x04, 0x0b, 0x08, 0x00, 0x09, 0x00, 0x00, 0x00
        /*0020*/ 	.byte	0x00, 0x00, 0x00, 0x00


//--------------------- .nv.info._Z7nextGenPbi    --------------------------
	.section	.nv.info._Z7nextGenPbi,"",@"SHT_CUDA_INFO"
	.sectionflags	@""
	.align	4


	//----- nvinfo : EIATTR_CUDA_API_VERSION
	.align		4
        /*0000*/ 	.byte	0x04, 0x37
        /*0002*/ 	.short	(.L_7 - .L_6)
.L_6:
        /*0004*/ 	.word	0x00000082


	//----- nvinfo : EIATTR_KPARAM_INFO
	.align		4
.L_7:
        /*0008*/ 	.byte	0x04, 0x17
        /*000a*/ 	.short	(.L_9 - .L_8)
.L_8:
        /*000c*/ 	.word	0x00000000
        /*0010*/ 	.short	0x0001
        /*0012*/ 	.short	0x0008
        /*0014*/ 	.byte	0x00, 0xf0, 0x11, 0x00


	//----- nvinfo : EIATTR_KPARAM_INFO
	.align		4
.L_9:
        /*0018*/ 	.byte	0x04, 0x17
        /*001a*/ 	.short	(.L_11 - .L_10)
.L_10:
        /*001c*/ 	.word	0x00000000
        /*0020*/ 	.short	0x0000
        /*0022*/ 	.short	0x0000
        /*0024*/ 	.byte	0x00, 0xf5, 0x21, 0x00


	//----- nvinfo : EIATTR_SPARSE_MMA_MASK
	.align		4
.L_11:
        /*0028*/ 	.byte	0x03, 0x50
        /*002a*/ 	.short	0x0000


	//----- nvinfo : EIATTR_MAXREG_COUNT
	.align		4
        /*002c*/ 	.byte	0x03, 0x1b
        /*002e*/ 	.short	0x00ff


	//----- nvinfo : EIATTR_MERCURY_ISA_VERSION
	.align		4
        /*0030*/ 	.byte	0x03, 0x5f
        /*0032*/ 	.short	0x0101


	//----- nvinfo : EIATTR_VRC_CTA_INIT_COUNT
	.align		4
        /*0034*/ 	.byte	0x02, 0x4a
	.zero		1
	.zero		1


	//----- nvinfo : EIATTR_EXIT_INSTR_OFFSETS
	.align		4
        /*0038*/ 	.byte	0x04, 0x1c
        /*003a*/ 	.short	(.L_13 - .L_12)


	//   ....[0]....
.L_12:
        /*003c*/ 	.word	0x00000420


	//----- nvinfo : EIATTR_CRS_STACK_SIZE
	.align		4
.L_13:
        /*0040*/ 	.byte	0x04, 0x1e
        /*0042*/ 	.short	(.L_15 - .L_14)
.L_14:
        /*0044*/ 	.word	0x00000000


	//----- nvinfo : EIATTR_CBANK_PARAM_SIZE
	.align		4
.L_15:
        /*0048*/ 	.byte	0x03, 0x19
        /*004a*/ 	.short	0x000c


	//----- nvinfo : EIATTR_PARAM_CBANK
	.align		4
        /*004c*/ 	.byte	0x04, 0x0a
        /*004e*/ 	.short	(.L_17 - .L_16)
	.align		4
.L_16:
        /*0050*/ 	.word	index@(.nv.constant0._Z7nextGenPbi)
        /*0054*/ 	.short	0x0380
        /*0056*/ 	.short	0x000c


	//----- nvinfo : EIATTR_SW_WAR
	.align		4
.L_17:
        /*0058*/ 	.byte	0x04, 0x36
        /*005a*/ 	.short	(.L_19 - .L_18)
.L_18:
        /*005c*/ 	.word	0x00000008
.L_19:


//--------------------- .nv.callgraph             --------------------------
	.section	.nv.callgraph,"",@"SHT_CUDA_CALLGRAPH"
	.align	4
	.sectionentsize	8
	.align		4
        /*0000*/ 	.word	0x00000000
	.align		4
        /*0004*/ 	.word	0xffffffff
	.align		4
        /*0008*/ 	.word	0x00000000
	.align		4
        /*000c*/ 	.word	0xfffffffe
	.align		4
        /*0010*/ 	.word	0x00000000
	.align		4
        /*0014*/ 	.word	0xfffffffd
	.align		4
        /*0018*/ 	.word	0x00000000
	.align		4
        /*001c*/ 	.word	0xfffffffc


//--------------------- .text._Z7nextGenPbi       --------------------------
	.section	.text._Z7nextGenPbi,"ax",@progbits
	.align	128
        .global         _Z7nextGenPbi
        .type           _Z7nextGenPbi,@function
        .size           _Z7nextGenPbi,(.L_x_4 - _Z7nextGenPbi)
        .other          _Z7nextGenPbi,@"STO_CUDA_ENTRY STV_DEFAULT"
_Z7nextGenPbi:
.text._Z7nextGenPbi:
[----:B------:R-:W-:Y:S01]  /*0000*/  LDC R1, c[0x0][0x37c] ;  /* 0x0000df00ff017b82 */ /* 0x000fe20000000800 */
[----:B------:R-:W0:Y:S07]  /*0010*/  S2R R0, SR_TID.Y ;  /* 0x0000000000007919 */ /* 0x000e2e0000002200 */
[----:B------:R-:W0:Y:S01]  /*0020*/  LDC R3, c[0x0][0x364] ;  /* 0x0000d900ff037b82 */ /* 0x000e220000000800 */
[----:B------:R-:W1:Y:S01]  /*0030*/  LDCU.64 UR6, c[0x0][0x380] ;  /* 0x00007000ff0677ac */ /* 0x000e620008000a00 */
[----:B------:R-:W2:Y:S01]  /*0040*/  S2R R2, SR_TID.X ;  /* 0x0000000000027919 */ /* 0x000ea20000002100 */
[----:B------:R-:W3:Y:S05]  /*0050*/  LDCU.64 UR4, c[0x0][0x358] ;  /* 0x00006b00ff0477ac */ /* 0x000eea0008000a00 */
[----:B------:R-:W2:Y:S08]  /*0060*/  LDC R5, c[0x0][0x360] ;  /* 0x0000d800ff057b82 */ /* 0x000eb00000000800 */
[----:B------:R-:W4:Y:S01]  /*0070*/  LDC R7, c[0x0][0x388] ;  /* 0x0000e200ff077b82 */ /* 0x000f220000000800 */
[----:B0-----:R-:W-:-:S02]  /*0080*/  IMAD R0, R3, 0x372, R0 ;  /* 0x0000037203007824 */ /* 0x001fc400078e0200 */
[----:B--2---:R-:W-:-:S04]  /*0090*/  IMAD R3, R5, 0x372, R2 ;  /* 0x0000037205037824 */ /* 0x004fc800078e0202 */
[----:B------:R-:W-:-:S04]  /*00a0*/  IMAD R0, R0, 0x372, R3 ;  /* 0x0000037200007824 */ /* 0x000fc800078e0203 */
[----:B----4-:R-:W-:-:S04]  /*00b0*/  IMAD R0, R7, 0xbdec4, R0 ;  /* 0x000bdec407007824 */ /* 0x010fc800078e0200 */
[C---:B------:R-:W-:Y:S02]  /*00c0*/  VIADD R4, R0.reuse, 0xfff424ae ;  /* 0xfff424ae00047836 */ /* 0x040fe40000000000 */
[C---:B------:R-:W-:Y:S02]  /*00d0*/  VIADD R2, R0.reuse, 0xfff41dca ;  /* 0xfff41dca00027836 */ /* 0x040fe40000000000 */
[----:B------:R-:W-:Y:S01]  /*00e0*/  VIADD R6, R0, 0xfff4213b ;  /* 0xfff4213b00067836 */ /* 0x000fe20000000000 */
[----:B-1----:R-:W-:Y:S01]  /*00f0*/  IADD3 R4, P1, PT, R4, UR6, RZ ;  /* 0x0000000604047c10 */ /* 0x002fe2000ff3e0ff */
[----:B------:R-:W-:Y:S01]  /*0100*/  VIADD R8, R0, 0xfff4213d ;  /* 0xfff4213d00087836 */ /* 0x000fe20000000000 */
[----:B------:R-:W-:Y:S01]  /*0110*/  IADD3 R2, P0, PT, R2, UR6, RZ ;  /* 0x0000000602027c10 */ /* 0x000fe2000ff1e0ff */
[----:B------:R-:W-:Y:S01]  /*0120*/  VIADD R10, R0, 0xfff41dc9 ;  /* 0xfff41dc9000a7836 */ /* 0x000fe20000000000 */
[----:B------:R-:W-:Y:S01]  /*0130*/  IADD3 R6, P2, PT, R6, UR6, RZ ;  /* 0x0000000606067c10 */ /* 0x000fe2000ff5e0ff */
[----:B------:R-:W-:Y:S01]  /*0140*/  IMAD.X R5, RZ, RZ, UR7, P1 ;  /* 0x00000007ff057e24 */ /* 0x000fe200088e06ff */
[----:B------:R-:W-:Y:S01]  /*0150*/  IADD3 R8, P1, PT, R8, UR6, RZ ;  /* 0x0000000608087c10 */ /* 0x000fe2000ff3e0ff */
[----:B------:R-:W-:Y:S01]  /*0160*/  IMAD.X R3, RZ, RZ, UR7, P0 ;  /* 0x00000007ff037e24 */ /* 0x000fe200080e06ff */
[C---:B------:R-:W-:Y:S01]  /*0170*/  IADD3 R15, PT, PT, R0.reuse, -0xbe235, RZ ;  /* 0xfff41dcb000f7810 */ /* 0x040fe20007ffe0ff */
[----:B------:R-:W-:Y:S01]  /*0180*/  VIADD R11, R0, 0xfff424ad ;  /* 0xfff424ad000b7836 */ /* 0x000fe20000000000 */
[----:B------:R-:W-:Y:S01]  /*0190*/  IADD3 R10, P0, PT, R10, UR6, RZ ;  /* 0x000000060a0a7c10 */ /* 0x000fe2000ff1e0ff */
[----:B---3--:R0:W2:Y:S01]  /*01a0*/  LDG.E.S8 R13, desc[UR4][R4.64] ;  /* 0x00000004040d7981 */ /* 0x0080a2000c1e1300 */
[----:B------:R-:W-:Y:S01]  /*01b0*/  IADD3.X R7, PT, PT, RZ, UR7, RZ, P2, !PT ;  /* 0x00000007ff077c10 */ /* 0x000fe200097fe4ff */
[----:B------:R-:W-:-:S02]  /*01c0*/  IMAD.X R9, RZ, RZ, UR7, P1 ;  /* 0x00000007ff097e24 */ /* 0x000fc400088e06ff */
[----:B------:R1:W2:Y:S01]  /*01d0*/  LDG.E.S8 R12, desc[UR4][R2.64] ;  /* 0x00000004020c7981 */ /* 0x0002a2000c1e1300 */
[----:B------:R-:W-:-:S03]  /*01e0*/  VIADD R16, R0, 0xfff424af ;  /* 0xfff424af00107836 */ /* 0x000fc60000000000 */
[----:B------:R3:W2:Y:S01]  /*01f0*/  LDG.E.S8 R14, desc[UR4][R6.64] ;  /* 0x00000004060e7981 */ /* 0x0006a2000c1e1300 */
[----:B0-----:R-:W-:-:S03]  /*0200*/  IADD3 R4, P1, PT, R15, UR6, RZ ;  /* 0x000000060f047c10 */ /* 0x001fc6000ff3e0ff */
[----:B------:R-:W4:Y:S01]  /*0210*/  LDG.E.S8 R9, desc[UR4][R8.64] ;  /* 0x0000000408097981 */ /* 0x000f22000c1e1300 */
[----:B-1----:R-:W-:Y:S01]  /*0220*/  IADD3 R2, P2, PT, R11, UR6, RZ ;  /* 0x000000060b027c10 */ /* 0x002fe2000ff5e0ff */
[----:B------:R-:W-:Y:S02]  /*0230*/  IMAD.X R11, RZ, RZ, UR7, P0 ;  /* 0x00000007ff0b7e24 */ /* 0x000fe400080e06ff */
[----:B------:R-:W-:Y:S01]  /*0240*/  IMAD.X R5, RZ, RZ, UR7, P1 ;  /* 0x00000007ff057e24 */ /* 0x000fe200088e06ff */
[----:B------:R-:W-:Y:S02]  /*0250*/  IADD3.X R3, PT, PT, RZ, UR7, RZ, P2, !PT ;  /* 0x00000007ff037c10 */ /* 0x000fe400097fe4ff */
[----:B---3--:R-:W-:Y:S01]  /*0260*/  IADD3 R6, P0, PT, R16, UR6, RZ ;  /* 0x0000000610067c10 */ /* 0x008fe2000ff1e0ff */
[----:B------:R-:W4:Y:S04]  /*0270*/  LDG.E.S8 R10, desc[UR4][R10.64] ;  /* 0x000000040a0a7981 */ /* 0x000f28000c1e1300 */
[----:B------:R-:W-:Y:S01]  /*0280*/  IMAD.X R7, RZ, RZ, UR7, P0 ;  /* 0x00000007ff077e24 */ /* 0x000fe200080e06ff */
[----:B------:R-:W3:Y:S04]  /*0290*/  LDG.E.S8 R3, desc[UR4][R2.64] ;  /* 0x0000000402037981 */ /* 0x000ee8000c1e1300 */
[----:B------:R-:W3:Y:S04]  /*02a0*/  LDG.E.S8 R4, desc[UR4][R4.64] ;  /* 0x0000000404047981 */ /* 0x000ee8000c1e1300 */
[----:B------:R-:W5:Y:S01]  /*02b0*/  LDG.E.S8 R7, desc[UR4][R6.64] ;  /* 0x0000000406077981 */ /* 0x000f62000c1e1300 */
[----:B------:R-:W-:Y:S01]  /*02c0*/  BSSY.RECONVERGENT B0, `(.L_x_0) ;  /* 0x0000011000007945 */ /* 0x000fe20003800200 */
[----:B------:R-:W-:-:S02]  /*02d0*/  PLOP3.LUT P0, PT, PT, PT, PT, 0x80, 0x8 ;  /* 0x000000000008781c */ /* 0x000fc40003f0f070 */
[----:B--2---:R-:W-:-:S04]  /*02e0*/  IADD3 R12, PT, PT, R14, R13, R12 ;  /* 0x0000000d0e0c7210 */ /* 0x004fc80007ffe00c */
[----:B----4-:R-:W-:-:S04]  /*02f0*/  IADD3 R12, PT, PT, R10, R12, R9 ;  /* 0x0000000c0a0c7210 */ /* 0x010fc80007ffe009 */
[----:B---3--:R-:W-:-:S05]  /*0300*/  IADD3 R12, PT, PT, R4, R12, R3 ;  /* 0x0000000c040c7210 */ /* 0x008fca0007ffe003 */
[----:B-----5:R-:W-:-:S05]  /*0310*/  IMAD.IADD R12, R12, 0x1, R7 ;  /* 0x000000010c0c7824 */ /* 0x020fca00078e0207 */
[----:B------:R-:W-:-:S13]  /*0320*/  ISETP.NE.AND P1, PT, R12, 0x3, PT ;  /* 0x000000030c00780c */ /* 0x000fda0003f25270 */
[----:B------:R-:W-:Y:S05]  /*0330*/  @!P1 BRA `(.L_x_1) ;  /* 0x0000000000249947 */ /* 0x000fea0003800000 */
[----:B------:R-:W-:-:S13]  /*0340*/  ISETP.NE.AND P0, PT, R12, 0x2, PT ;  /* 0x000000020c00780c */ /* 0x000fda0003f05270 */
[----:B------:R-:W-:Y:S05]  /*0350*/  @P0 BRA `(.L_x_2) ;  /* 0x0000000000180947 */ /* 0x000fea0003800000 */
[----:B------:R-:W-:-:S04]  /*0360*/  IADD3 R2, PT, PT, R0, -0xbdec4, RZ ;  /* 0xfff4213c00027810 */ /* 0x000fc80007ffe0ff */
[----:B------:R-:W-:-:S05]  /*0370*/  IADD3 R2, P0, PT, R2, UR6, RZ ;  /* 0x0000000602027c10 */ /* 0x000fca000ff1e0ff */
[----:B------:R-:W-:-:S05]  /*0380*/  IMAD.X R3, RZ, RZ, UR7, P0 ;  /* 0x00000007ff037e24 */ /* 0x000fca00080e06ff */
[----:B------:R-:W2:Y:S02]  /*0390*/  LDG.E.U8 R2, desc[UR4][R2.64] ;  /* 0x0000000402027981 */ /* 0x000ea4000c1e1100 */
[----:B--2---:R-:W-:Y:S01]  /*03a0*/  ISETP.NE.AND P0, PT, R2, RZ, PT ;  /* 0x000000ff0200720c */ /* 0x004fe20003f05270 */
[----:B------:R-:W-:-:S12]  /*03b0*/  BRA `(.L_x_1) ;  /* 0x0000000000047947 */ /* 0x000fd80003800000 */
.L_x_2:
[----:B------:R-:W-:-:S13]  /*03c0*/  PLOP3.LUT P0, PT, PT, PT, PT, 0x8, 0x80 ;  /* 0x000000000080781c */ /* 0x000fda0003f0e170 */
.L_x_1:
[----:B------:R-:W-:Y:S05]  /*03d0*/  BSYNC.RECONVERGENT B0 ;  /* 0x0000000000007941 */ /* 0x000fea0003800200 */
.L_x_0:
[----:B------:R-:W-:Y:S02]  /*03e0*/  IADD3 R2, P1, PT, R0, UR6, RZ ;  /* 0x0000000600027c10 */ /* 0x000fe4000ff3e0ff */
[----:B------:R-:W-:-:S03]  /*03f0*/  SEL R5, RZ, 0x1, !P0 ;  /* 0x00000001ff057807 */ /* 0x000fc60004000000 */
[----:B------:R-:W-:-:S05]  /*0400*/  IMAD.X R3, RZ, RZ, UR7, P1 ;  /* 0x00000007ff037e24 */ /* 0x000fca00088e06ff */
[----:B------:R-:W-:Y:S01]  /*0410*/  STG.E.U8 desc[UR4][R2.64], R5 ;  /* 0x0000000502007986 */ /* 0x000fe2000c101104 */
[----:B------:R-:W-:Y:S05]  /*0420*/  EXIT ;  /* 0x000000000000794d */ /* 0x000fea0003800000 */
.L_x_3:
[----:B------:R-:W-:-:S00]  /*0430*/  BRA `(.L_x_3) ;  /* 0xfffffffc00fc7947 */ /* 0x000fc0000383ffff */
[----:B------:R-:W-:-:S00]  /*0440*/  NOP ;  /* 0x0000000000007918 */ /* 0x000fc00000000000 */
        /* <DEDUP_REMOVED lines=11> */
.L_x_4:


//--------------------- .nv.shared.reserved.0     --------------------------
	.section	.nv.shared.reserved.0,"aw",@nobits
	.weak		__nv_reservedSMEM_offset_0_alias
	.size		__nv_reservedSMEM_offset_0_alias, 0, 64
	.other		__nv_reservedSMEM_offset_0_alias,@"STO_CUDA_RESERVED_SHARED STV_DEFAULT"
__nv_reservedSMEM_offset_0_alias:
	.zero		0
	.zero		64


//--------------------- .nv.constant0._Z7nextGenPbi --------------------------
	.section	.nv.constant0._Z7nextGenPbi,"a",@progbits
	.sectionflags	@""
	.align	4
.nv.constant0._Z7nextGenPbi:
	.zero		908


//--------------------- SYMBOLS --------------------------

	.type		.nv.reservedSmem.offset0,@object
	.size		.nv.reservedSmem.offset0,0x4
